	.headerflags	@"EF_CUDA_TEXMODE_UNIFIED EF_CUDA_64BIT_ADDRESS EF_CUDA_ACCELERATORS EF_CUDA_SM90 EF_CUDA_VIRTUAL_SM(EF_CUDA_SM90)"
	.elftype	@"ET_EXEC"


//--------------------- .nv.info                  --------------------------
	.section	.nv.info,"",@"SHT_CUDA_INFO"
	.align	4


	//----- nvinfo : EIATTR_REGCOUNT
	.align		4
        /*0000*/ 	.byte	0x04, 0x2f
        /*0002*/ 	.short	(.L_1 - .L_0)
	.align		4
.L_0:
        /*0004*/ 	.word	index@(triton_poi_fused__unsafe_index_add_convolution_mul_sub_8)
        /*0008*/ 	.word	0x00000026


	//----- nvinfo : EIATTR_MIN_STACK_SIZE
	.align		4
.L_1:
        /*000c*/ 	.byte	0x04, 0x12
        /*000e*/ 	.short	(.L_3 - .L_2)
	.align		4
.L_2:
        /*0010*/ 	.word	index@(triton_poi_fused__unsafe_index_add_convolution_mul_sub_8)
        /*0014*/ 	.word	0x00000000


	//----- nvinfo : EIATTR_FRAME_SIZE
	.align		4
.L_3:
        /*0018*/ 	.byte	0x04, 0x11
        /*001a*/ 	.short	(.L_5 - .L_4)
	.align		4
.L_4:
        /*001c*/ 	.word	index@(triton_poi_fused__unsafe_index_add_convolution_mul_sub_8)
        /*0020*/ 	.word	0x00000000


	//----- nvinfo : EIATTR_MIN_STACK_SIZE
	.align		4
.L_5:
        /*0024*/ 	.byte	0x04, 0x12
        /*0026*/ 	.short	(.L_7 - .L_6)
	.align		4
.L_6:
        /*0028*/ 	.word	index@(triton_poi_fused__unsafe_index_add_convolution_mul_sub_8)
        /*002c*/ 	.word	0x00000000
.L_7:


//--------------------- .nv.info.triton_poi_fused__unsafe_index_add_convolution_mul_sub_8 --------------------------
	.section	.nv.info.triton_poi_fused__unsafe_index_add_convolution_mul_sub_8,"",@"SHT_CUDA_INFO"
	.sectionflags	@""
	.align	4


	//----- nvinfo : EIATTR_CUDA_API_VERSION
	.align		4
        /*0000*/ 	.byte	0x04, 0x37
        /*0002*/ 	.short	(.L_9 - .L_8)
.L_8:
        /*0004*/ 	.word	0x0000007c


	//----- nvinfo : EIATTR_KPARAM_INFO
	.align		4
.L_9:
        /*0008*/ 	.byte	0x04, 0x17
        /*000a*/ 	.short	(.L_11 - .L_10)
.L_10:
        /*000c*/ 	.word	0x00000000
        /*0010*/ 	.short	0x000a
        /*0012*/ 	.short	0x0050
        /*0014*/ 	.byte	0x00, 0xf0, 0x11, 0x00


	//----- nvinfo : EIATTR_KPARAM_INFO
	.align		4
.L_11:
        /*0018*/ 	.byte	0x04, 0x17
        /*001a*/ 	.short	(.L_13 - .L_12)
.L_12:
        /*001c*/ 	.word	0x00000000
        /*0020*/ 	.short	0x0009
        /*0022*/ 	.short	0x0048
        /*0024*/ 	.byte	0x00, 0xf4, 0x21, 0x00


	//----- nvinfo : EIATTR_KPARAM_INFO
	.align		4
.L_13:
        /*0028*/ 	.byte	0x04, 0x17
        /*002a*/ 	.short	(.L_15 - .L_14)
.L_14:
        /*002c*/ 	.word	0x00000000
        /*0030*/ 	.short	0x0008
        /*0032*/ 	.short	0x0040
        /*0034*/ 	.byte	0x00, 0xf4, 0x21, 0x00


	//----- nvinfo : EIATTR_KPARAM_INFO
	.align		4
.L_15:
        /*0038*/ 	.byte	0x04, 0x17
        /*003a*/ 	.short	(.L_17 - .L_16)
.L_16:
        /*003c*/ 	.word	0x00000000
        /*0040*/ 	.short	0x0007
        /*0042*/ 	.short	0x0038
        /*0044*/ 	.byte	0x00, 0xf4, 0x21, 0x00


	//----- nvinfo : EIATTR_KPARAM_INFO
	.align		4
.L_17:
        /*0048*/ 	.byte	0x04, 0x17
        /*004a*/ 	.short	(.L_19 - .L_18)
.L_18:
        /*004c*/ 	.word	0x00000000
        /*0050*/ 	.short	0x0006
        /*0052*/ 	.short	0x0030
        /*0054*/ 	.byte	0x00, 0xf4, 0x21, 0x00


	//----- nvinfo : EIATTR_KPARAM_INFO
	.align		4
.L_19:
        /*0058*/ 	.byte	0x04, 0x17
        /*005a*/ 	.short	(.L_21 - .L_20)
.L_20:
        /*005c*/ 	.word	0x00000000
        /*0060*/ 	.short	0x0005
        /*0062*/ 	.short	0x0028
        /*0064*/ 	.byte	0x00, 0xf4, 0x21, 0x00


	//----- nvinfo : EIATTR_KPARAM_INFO
	.align		4
.L_21:
        /*0068*/ 	.byte	0x04, 0x17
        /*006a*/ 	.short	(.L_23 - .L_22)
.L_22:
        /*006c*/ 	.word	0x00000000
        /*0070*/ 	.short	0x0004
        /*0072*/ 	.short	0x0020
        /*0074*/ 	.byte	0x00, 0xf4, 0x21, 0x00


	//----- nvinfo : EIATTR_KPARAM_INFO
	.align		4
.L_23:
        /*0078*/ 	.byte	0x04, 0x17
        /*007a*/ 	.short	(.L_25 - .L_24)
.L_24:
        /*007c*/ 	.word	0x00000000
        /*0080*/ 	.short	0x0003
        /*0082*/ 	.short	0x0018
        /*0084*/ 	.byte	0x00, 0xf4, 0x21, 0x00


	//----- nvinfo : EIATTR_KPARAM_INFO
	.align		4
.L_25:
        /*0088*/ 	.byte	0x04, 0x17
        /*008a*/ 	.short	(.L_27 - .L_26)
.L_26:
        /*008c*/ 	.word	0x00000000
        /*0090*/ 	.short	0x0002
        /*0092*/ 	.short	0x0010
        /*0094*/ 	.byte	0x00, 0xf4, 0x21, 0x00


	//----- nvinfo : EIATTR_KPARAM_INFO
	.align		4
.L_27:
        /*0098*/ 	.byte	0x04, 0x17
        /*009a*/ 	.short	(.L_29 - .L_28)
.L_28:
        /*009c*/ 	.word	0x00000000
        /*00a0*/ 	.short	0x0001
        /*00a2*/ 	.short	0x0008
        /*00a4*/ 	.byte	0x00, 0xf4, 0x21, 0x00


	//----- nvinfo : EIATTR_KPARAM_INFO
	.align		4
.L_29:
        /*00a8*/ 	.byte	0x04, 0x17
        /*00aa*/ 	.short	(.L_31 - .L_30)
.L_30:
        /*00ac*/ 	.word	0x00000000
        /*00b0*/ 	.short	0x0000
        /*00b2*/ 	.short	0x0000
        /*00b4*/ 	.byte	0x00, 0xf4, 0x21, 0x00


	//----- nvinfo : EIATTR_SPARSE_MMA_MASK
	.align		4
.L_31:
        /*00b8*/ 	.byte	0x03, 0x50
        /*00ba*/ 	.short	0x0000


	//----- nvinfo : EIATTR_MAXREG_COUNT
	.align		4
        /*00bc*/ 	.byte	0x03, 0x1b
        /*00be*/ 	.short	0x00ff


	//----- nvinfo : EIATTR_EXIT_INSTR_OFFSETS
	.align		4
        /*00c0*/ 	.byte	0x04, 0x1c
        /*00c2*/ 	.short	(.L_33 - .L_32)


	//   ....[0]....
.L_32:
        /*00c4*/ 	.word	0x00000970


	//   ....[1]....
        /*00c8*/ 	.word	0x00000990


	//----- nvinfo : EIATTR_REQNTID
	.align		4
.L_33:
        /*00cc*/ 	.byte	0x04, 0x10
        /*00ce*/ 	.short	(.L_35 - .L_34)
.L_34:
        /*00d0*/ 	.word	0x00000020
        /*00d4*/ 	.word	0x00000001
        /*00d8*/ 	.word	0x00000001


	//----- nvinfo : EIATTR_CBANK_PARAM_SIZE
	.align		4
.L_35:
        /*00dc*/ 	.byte	0x03, 0x19
        /*00de*/ 	.short	0x0054


	//----- nvinfo : EIATTR_PARAM_CBANK
	.align		4
        /*00e0*/ 	.byte	0x04, 0x0a
        /*00e2*/ 	.short	(.L_37 - .L_36)
	.align		4
.L_36:
        /*00e4*/ 	.word	index@(.nv.constant0.triton_poi_fused__unsafe_index_add_convolution_mul_sub_8)
        /*00e8*/ 	.short	0x0210
        /*00ea*/ 	.short	0x0054


	//----- nvinfo : EIATTR_SW_WAR
	.align		4
.L_37:
        /*00ec*/ 	.byte	0x04, 0x36
        /*00ee*/ 	.short	(.L_39 - .L_38)
.L_38:
        /*00f0*/ 	.word	0x00000008
.L_39:


//--------------------- .nv.callgraph             --------------------------
	.section	.nv.callgraph,"",@"SHT_CUDA_CALLGRAPH"
	.align	4
	.sectionentsize	8
	.align		4
        /*0000*/ 	.word	0x00000000
	.align		4
        /*0004*/ 	.word	0xffffffff
	.align		4
        /*0008*/ 	.word	0x00000000
	.align		4
        /*000c*/ 	.word	0xfffffffe
	.align		4
        /*0010*/ 	.word	0x00000000
	.align		4
        /*0014*/ 	.word	0xfffffffd
	.align		4
        /*0018*/ 	.word	0x00000000
	.align		4
        /*001c*/ 	.word	0xfffffffc


//--------------------- .text.triton_poi_fused__unsafe_index_add_convolution_mul_sub_8 --------------------------
	.section	.text.triton_poi_fused__unsafe_index_add_convolution_mul_sub_8,"ax",@progbits
	.align	128
        .global         triton_poi_fused__unsafe_index_add_convolution_mul_sub_8
        .type           triton_poi_fused__unsafe_index_add_convolution_mul_sub_8,@function
        .size           triton_poi_fused__unsafe_index_add_convolution_mul_sub_8,(.L_x_1 - triton_poi_fused__unsafe_index_add_convolution_mul_sub_8)
        .other          triton_poi_fused__unsafe_index_add_convolution_mul_sub_8,@"STO_CUDA_ENTRY STV_DEFAULT"
triton_poi_fused__unsafe_index_add_convolution_mul_sub_8:
.text.triton_poi_fused__unsafe_index_add_convolution_mul_sub_8:
[----:B------:R-:W0:Y:S01]  /*0000*/  LDC R1, c[0x0][0x28] ;  /* 0x00000a00ff017b82 */ /* 0x000e220000000800 */
[----:B------:R-:W1:Y:S07]  /*0010*/  S2R R0, SR_TID.X ;  /* 0x0000000000007919 */ /* 0x000e6e0000002100 */
[----:B------:R-:W2:Y:S01]  /*0020*/  LDC.64 R6, c[0x0][0x210] ;  /* 0x00008400ff067b82 */ /* 0x000ea20000000a00 */
[----:B------:R-:W-:Y:S01]  /*0030*/  CS2R R16, SRZ ;  /* 0x0000000000107805 */ /* 0x000fe2000001ff00 */
[----:B------:R-:W-:Y:S01]  /*0040*/  ULDC.64 UR4, c[0x0][0x208] ;  /* 0x0000820000047ab9 */ /* 0x000fe20000000a00 */
[----:B------:R-:W3:Y:S05]  /*0050*/  S2R R13, SR_CTAID.X ;  /* 0x00000000000d7919 */ /* 0x000eea0000002500 */
[----:B------:R-:W4:Y:S08]  /*0060*/  LDC.64 R18, c[0x0][0x218] ;  /* 0x00008600ff127b82 */ /* 0x000f300000000a00 */
[----:B------:R-:W5:Y:S01]  /*0070*/  LDC.64 R22, c[0x0][0x240] ;  /* 0x00009000ff167b82 */ /* 0x000f620000000a00 */
[----:B------:R-:W-:-:S02]  /*0080*/  CS2R R8, SRZ ;  /* 0x0000000000087805 */ /* 0x000fc4000001ff00 */
[----:B------:R-:W-:Y:S02]  /*0090*/  CS2R R10, SRZ ;  /* 0x00000000000a7805 */ /* 0x000fe4000001ff00 */
[----:B------:R-:W-:Y:S01]  /*00a0*/  CS2R R14, SRZ ;  /* 0x00000000000e7805 */ /* 0x000fe2000001ff00 */
[----:B------:R-:W-:Y:S02]  /*00b0*/  ULDC.64 UR6, c[0x0][0x220] ;  /* 0x0000880000067ab9 */ /* 0x000fe40000000a00 */
[----:B------:R-:W4:Y:S01]  /*00c0*/  LDC.64 R20, c[0x0][0x230] ;  /* 0x00008c00ff147b82 */ /* 0x000f220000000a00 */
[----:B-1----:R-:W-:-:S05]  /*00d0*/  IMAD.SHL.U32 R0, R0, 0x2, RZ ;  /* 0x0000000200007824 */ /* 0x002fca00078e00ff */
[----:B------:R-:W-:-:S05]  /*00e0*/  LOP3.LUT R0, R0, 0x3e, RZ, 0xc0, !PT ;  /* 0x0000003e00007812 */ /* 0x000fca00078ec0ff */
[----:B---3--:R-:W-:-:S05]  /*00f0*/  IMAD R0, R13, 0x40, R0 ;  /* 0x000000400d007824 */ /* 0x008fca00078e0200 */
[----:B------:R-:W-:Y:S02]  /*0100*/  SHF.R.S32.HI R3, RZ, 0x1f, R0 ;  /* 0x0000001fff037819 */ /* 0x000fe40000011400 */
[----:B------:R-:W-:Y:S02]  /*0110*/  ISETP.GE.AND P0, PT, R0, 0x40, PT ;  /* 0x000000400000780c */ /* 0x000fe40003f06270 */
[----:B------:R-:W-:-:S04]  /*0120*/  LEA.HI R3, R3, R0, RZ, 0x2 ;  /* 0x0000000003037211 */ /* 0x000fc800078f10ff */
[----:B------:R-:W-:Y:S02]  /*0130*/  SHF.R.S32.HI R2, RZ, 0x2, R3 ;  /* 0x00000002ff027819 */ /* 0x000fe40000011403 */
[----:B------:R-:W-:Y:S02]  /*0140*/  LOP3.LUT R3, R3, 0xfffffffc, RZ, 0xc0, !PT ;  /* 0xfffffffc03037812 */ /* 0x000fe400078ec0ff */
[----:B------:R-:W-:-:S04]  /*0150*/  LEA.HI R4, R2, R2, RZ, 0x2 ;  /* 0x0000000202047211 */ /* 0x000fc800078f10ff */
[----:B------:R-:W-:-:S05]  /*0160*/  LOP3.LUT R5, R4, 0xfffffffc, RZ, 0xc0, !PT ;  /* 0xfffffffc04057812 */ /* 0x000fca00078ec0ff */
[----:B------:R-:W-:-:S04]  /*0170*/  IMAD.IADD R2, R2, 0x1, -R5 ;  /* 0x0000000102027824 */ /* 0x000fc800078e0a05 */
[----:B--2---:R-:W-:-:S04]  /*0180*/  IMAD.WIDE R6, R2, 0x8, R6 ;  /* 0x0000000802067825 */ /* 0x004fc800078e0206 */
[----:B------:R-:W-:Y:S01]  /*0190*/  IMAD.IADD R12, R0, 0x1, -R3 ;  /* 0x00000001000c7824 */ /* 0x000fe200078e0a03 */
[----:B------:R1:W2:Y:S01]  /*01a0*/  @!P0 LDG.E.EL.64 R16, desc[UR4][R6.64] ;  /* 0x0000000406108981 */ /* 0x0002a2000c2e1b00 */
[----:B-----5:R-:W-:-:S04]  /*01b0*/  IMAD.WIDE R22, R2, 0x8, R22 ;  /* 0x0000000802167825 */ /* 0x020fc800078e0216 */
[C---:B----4-:R-:W-:Y:S01]  /*01c0*/  IMAD.WIDE R18, R12.reuse, 0x8, R18 ;  /* 0x000000080c127825 */ /* 0x050fe200078e0212 */
[----:B------:R3:W4:Y:S04]  /*01d0*/  @!P0 LDG.E.EL.64 R14, desc[UR4][R22.64] ;  /* 0x00000004160e8981 */ /* 0x000728000c2e1b00 */
[----:B------:R-:W5:Y:S01]  /*01e0*/  @!P0 LDG.E.EL.128 R8, desc[UR4][R18.64] ;  /* 0x0000000412088981 */ /* 0x000f62000c2e1d00 */
[----:B------:R-:W-:Y:S02]  /*01f0*/  CS2R R4, SRZ ;  /* 0x0000000000047805 */ /* 0x000fe4000001ff00 */
[----:B-1----:R-:W-:Y:S01]  /*0200*/  CS2R R6, SRZ ;  /* 0x0000000000067805 */ /* 0x002fe2000001ff00 */
[----:B0-----:R-:W-:-:S05]  /*0210*/  IMAD.WIDE R20, R12, 0x8, R20 ;  /* 0x000000080c147825 */ /* 0x001fca00078e0214 */
[----:B------:R0:W4:Y:S01]  /*0220*/  @!P0 LDG.E.EL.128 R4, desc[UR4][R20.64] ;  /* 0x0000000414048981 */ /* 0x000122000c2e1d00 */
[----:B------:R-:W-:Y:S01]  /*0230*/  HFMA2.MMA R33, -RZ, RZ, 0, 0 ;  /* 0x00000000ff217435 */ /* 0x000fe200000001ff */
[----:B------:R-:W-:Y:S02]  /*0240*/  IMAD.MOV.U32 R31, RZ, RZ, RZ ;  /* 0x000000ffff1f7224 */ /* 0x000fe400078e00ff */
[----:B------:R-:W-:Y:S01]  /*0250*/  IMAD.MOV.U32 R35, RZ, RZ, RZ ;  /* 0x000000ffff237224 */ /* 0x000fe200078e00ff */
[----:B--2---:R-:W-:-:S04]  /*0260*/  SHF.R.U32.HI R3, RZ, 0x1e, R17 ;  /* 0x0000001eff037819 */ /* 0x004fc80000011611 */
[----:B------:R-:W-:-:S04]  /*0270*/  LOP3.LUT R3, R3, 0x2, RZ, 0xc0, !PT ;  /* 0x0000000203037812 */ /* 0x000fc800078ec0ff */
[----:B------:R-:W-:Y:S02]  /*0280*/  IADD3 R24, P1, R16, R3, RZ ;  /* 0x0000000310187210 */ /* 0x000fe40007f3e0ff */
[C---:B-----5:R-:W-:Y:S02]  /*0290*/  LEA R16, P2, R10.reuse, UR6, 0x2 ;  /* 0x000000060a107c11 */ /* 0x060fe4000f8410ff */
[----:B------:R-:W-:Y:S01]  /*02a0*/  SHF.R.U32.HI R3, RZ, 0x1c, R11 ;  /* 0x0000001cff037819 */ /* 0x000fe2000001160b */
[----:B------:R-:W-:Y:S01]  /*02b0*/  IMAD.X R25, RZ, RZ, R17, P1 ;  /* 0x000000ffff197224 */ /* 0x000fe200008e0611 */
[----:B------:R-:W-:Y:S02]  /*02c0*/  LEA.HI.X R18, R10, UR7, R11, 0x2, P2 ;  /* 0x000000070a127c11 */ /* 0x000fe400090f140b */
[----:B------:R-:W1:Y:S01]  /*02d0*/  LDC.64 R10, c[0x0][0x238] ;  /* 0x00008e00ff0a7b82 */ /* 0x000e620000000a00 */
[----:B---3--:R-:W-:Y:S02]  /*02e0*/  LEA R23, P1, R8, UR6, 0x2 ;  /* 0x0000000608177c11 */ /* 0x008fe4000f8210ff */
[----:B----4-:R-:W-:-:S02]  /*02f0*/  SHF.R.U32.HI R17, RZ, 0x1e, R15 ;  /* 0x0000001eff117819 */ /* 0x010fc4000001160f */
[--C-:B------:R-:W-:Y:S02]  /*0300*/  SHF.R.U32.HI R19, RZ, 0x1c, R9.reuse ;  /* 0x0000001cff137819 */ /* 0x100fe40000011609 */
[----:B------:R-:W-:Y:S02]  /*0310*/  LEA.HI.X R22, R8, UR7, R9, 0x2, P1 ;  /* 0x0000000708167c11 */ /* 0x000fe400088f1409 */
[----:B------:R-:W-:Y:S02]  /*0320*/  SHF.R.S32.HI R9, RZ, 0x19, R13 ;  /* 0x00000019ff097819 */ /* 0x000fe4000001140d */
[----:B------:R-:W-:Y:S02]  /*0330*/  LOP3.LUT R17, R17, 0x2, RZ, 0xc0, !PT ;  /* 0x0000000211117812 */ /* 0x000fe400078ec0ff */
[----:B------:R-:W-:Y:S02]  /*0340*/  LOP3.LUT R8, R19, 0x8, RZ, 0xc0, !PT ;  /* 0x0000000813087812 */ /* 0x000fe400078ec0ff */
[----:B------:R-:W-:-:S02]  /*0350*/  LOP3.LUT R3, R3, 0x8, RZ, 0xc0, !PT ;  /* 0x0000000803037812 */ /* 0x000fc400078ec0ff */
[----:B------:R-:W-:Y:S02]  /*0360*/  SGXT R9, R9, 0x1 ;  /* 0x000000010909781a */ /* 0x000fe40000000200 */
[----:B------:R-:W-:Y:S01]  /*0370*/  IADD3 R17, P3, R14, R17, RZ ;  /* 0x000000110e117210 */ /* 0x000fe20007f7e0ff */
[C---:B------:R-:W-:Y:S01]  /*0380*/  IMAD.SHL.U32 R28, R24.reuse, 0x8, RZ ;  /* 0x00000008181c7824 */ /* 0x040fe200078e00ff */
[----:B------:R-:W-:Y:S02]  /*0390*/  IADD3 R23, P1, R8, R23, RZ ;  /* 0x0000001708177210 */ /* 0x000fe40007f3e0ff */
[----:B------:R-:W-:Y:S02]  /*03a0*/  IADD3 R29, P2, R3, R16, RZ ;  /* 0x00000010031d7210 */ /* 0x000fe40007f5e0ff */
[----:B------:R-:W-:Y:S01]  /*03b0*/  LEA.HI R9, R9, R0, RZ, 0x4 ;  /* 0x0000000009097211 */ /* 0x000fe200078f20ff */
[----:B------:R-:W-:Y:S01]  /*03c0*/  IMAD.X R16, RZ, RZ, R15, P3 ;  /* 0x000000ffff107224 */ /* 0x000fe200018e060f */
[----:B------:R-:W-:Y:S01]  /*03d0*/  SHF.L.U64.HI R14, R24, 0x3, R25 ;  /* 0x00000003180e7819 */ /* 0x000fe20000010219 */
[----:B------:R-:W-:Y:S01]  /*03e0*/  IMAD.X R27, RZ, RZ, R22, P1 ;  /* 0x000000ffff1b7224 */ /* 0x000fe200008e0616 */
[----:B------:R-:W-:Y:S01]  /*03f0*/  SHF.R.S32.HI R9, RZ, 0x4, R9 ;  /* 0x00000004ff097819 */ /* 0x000fe20000011409 */
[----:B------:R-:W-:Y:S01]  /*0400*/  IMAD.X R15, RZ, RZ, R18, P2 ;  /* 0x000000ffff0f7224 */ /* 0x000fe200010e0612 */
[----:B------:R-:W-:Y:S01]  /*0410*/  IADD3 R18, P1, R28, R23, RZ ;  /* 0x000000171c127210 */ /* 0x000fe20007f3e0ff */
[C---:B------:R-:W-:Y:S01]  /*0420*/  IMAD.SHL.U32 R30, R17.reuse, 0x8, RZ ;  /* 0x00000008111e7824 */ /* 0x040fe200078e00ff */
[----:B------:R-:W-:Y:S01]  /*0430*/  SHF.L.U64.HI R16, R17, 0x3, R16 ;  /* 0x0000000311107819 */ /* 0x000fe20000010210 */
[----:B------:R-:W-:Y:S01]  /*0440*/  IMAD.SHL.U32 R13, R9, 0x4, RZ ;  /* 0x00000004090d7824 */ /* 0x000fe200078e00ff */
[----:B0-----:R-:W-:Y:S01]  /*0450*/  IADD3 R20, P2, R29, R28, RZ ;  /* 0x0000001c1d147210 */ /* 0x001fe20007f5e0ff */
[----:B------:R-:W-:Y:S01]  /*0460*/  IMAD.X R19, R14, 0x1, R27, P1 ;  /* 0x000000010e137824 */ /* 0x000fe200008e061b */
[----:B------:R-:W-:Y:S01]  /*0470*/  IADD3 R22, P3, R30, R23, RZ ;  /* 0x000000171e167210 */ /* 0x000fe20007f7e0ff */
[----:B-1----:R-:W-:Y:S01]  /*0480*/  IMAD.WIDE R10, R12, 0x4, R10 ;  /* 0x000000040c0a7825 */ /* 0x002fe200078e020a */
[----:B------:R-:W-:Y:S01]  /*0490*/  SHF.R.U32.HI R24, RZ, 0x1c, R5 ;  /* 0x0000001cff187819 */ /* 0x000fe20000011605 */
[----:B------:R-:W-:Y:S01]  /*04a0*/  HFMA2.MMA R3, -RZ, RZ, 0, 0 ;  /* 0x00000000ff037435 */ /* 0x000fe200000001ff */
[----:B------:R-:W-:-:S02]  /*04b0*/  SHF.R.U32.HI R12, RZ, 0x1c, R7 ;  /* 0x0000001cff0c7819 */ /* 0x000fc40000011607 */
[----:B------:R-:W-:Y:S02]  /*04c0*/  CS2R R8, SRZ ;  /* 0x0000000000087805 */ /* 0x000fe4000001ff00 */
[----:B------:R-:W-:Y:S01]  /*04d0*/  LEA R25, P1, R4, UR6, 0x2 ;  /* 0x0000000604197c11 */ /* 0x000fe2000f8210ff */
[----:B------:R-:W-:Y:S01]  /*04e0*/  IMAD.X R23, R16, 0x1, R27, P3 ;  /* 0x0000000110177824 */ /* 0x000fe200018e061b */
[----:B------:R-:W-:Y:S01]  /*04f0*/  IADD3.X R21, R15, R14, RZ, P2, !PT ;  /* 0x0000000e0f157210 */ /* 0x000fe200017fe4ff */
[----:B------:R-:W-:Y:S01]  /*0500*/  IMAD.WIDE R18, R13, 0x4, R18 ;  /* 0x000000040d127825 */ /* 0x000fe200078e0212 */
[----:B------:R-:W-:Y:S02]  /*0510*/  LOP3.LUT R24, R24, 0x8, RZ, 0xc0, !PT ;  /* 0x0000000818187812 */ /* 0x000fe400078ec0ff */
[----:B------:R-:W-:Y:S02]  /*0520*/  LEA R17, P3, R6, UR6, 0x2 ;  /* 0x0000000606117c11 */ /* 0x000fe4000f8610ff */
[----:B------:R-:W-:-:S02]  /*0530*/  LOP3.LUT R12, R12, 0x8, RZ, 0xc0, !PT ;  /* 0x000000080c0c7812 */ /* 0x000fc400078ec0ff */
[----:B------:R-:W-:Y:S01]  /*0540*/  LEA.HI.X R26, R4, UR7, R5, 0x2, P1 ;  /* 0x00000007041a7c11 */ /* 0x000fe200088f1405 */
[C---:B------:R-:W-:Y:S01]  /*0550*/  IMAD.WIDE R20, R13.reuse, 0x4, R20 ;  /* 0x000000040d147825 */ /* 0x040fe200078e0214 */
[----:B------:R-:W0:Y:S01]  /*0560*/  LDC.64 R4, c[0x0][0x228] ;  /* 0x00008a00ff047b82 */ /* 0x000e220000000a00 */
[----:B------:R-:W-:Y:S01]  /*0570*/  IADD3 R25, P2, R24, R25, RZ ;  /* 0x0000001918197210 */ /* 0x000fe20007f5e0ff */
[----:B------:R1:W2:Y:S01]  /*0580*/  @!P0 LDG.E.EL R8, desc[UR4][R18.64] ;  /* 0x0000000412088981 */ /* 0x0002a2000c2e1900 */
[----:B------:R-:W-:Y:S01]  /*0590*/  IMAD.WIDE R22, R13, 0x4, R22 ;  /* 0x000000040d167825 */ /* 0x000fe200078e0216 */
[----:B------:R-:W-:Y:S02]  /*05a0*/  LEA.HI.X R7, R6, UR7, R7, 0x2, P3 ;  /* 0x0000000706077c11 */ /* 0x000fe400098f1407 */
[----:B------:R3:W4:Y:S04]  /*05b0*/  @!P0 LDG.E.EL R9, desc[UR4][R20.64] ;  /* 0x0000000414098981 */ /* 0x000728000c2e1900 */
[----:B------:R5:W2:Y:S01]  /*05c0*/  @!P0 LDG.E.EL R3, desc[UR4][R22.64] ;  /* 0x0000000416038981 */ /* 0x000aa2000c2e1900 */
[----:B-1----:R-:W-:Y:S01]  /*05d0*/  IADD3 R19, P1, R12, R17, RZ ;  /* 0x000000110c137210 */ /* 0x002fe20007f3e0ff */
[----:B------:R-:W-:Y:S01]  /*05e0*/  IMAD.X R17, RZ, RZ, R26, P2 ;  /* 0x000000ffff117224 */ /* 0x000fe200010e061a */
[----:B------:R-:W-:-:S02]  /*05f0*/  IADD3 R6, P2, R25, R28, RZ ;  /* 0x0000001c19067210 */ /* 0x000fc40007f5e0ff */
[----:B---3--:R-:W-:Y:S02]  /*0600*/  IADD3 R20, P4, R30, R29, RZ ;  /* 0x0000001d1e147210 */ /* 0x008fe40007f9e0ff */
[----:B------:R-:W-:Y:S02]  /*0610*/  IADD3 R18, P3, R19, R28, RZ ;  /* 0x0000001c13127210 */ /* 0x000fe40007f7e0ff */
[----:B-----5:R-:W-:Y:S01]  /*0620*/  IADD3 R22, P5, R30, R25, RZ ;  /* 0x000000191e167210 */ /* 0x020fe20007fbe0ff */
[----:B------:R-:W-:Y:S01]  /*0630*/  IMAD.X R25, RZ, RZ, R7, P1 ;  /* 0x000000ffff197224 */ /* 0x000fe200008e0607 */
[----:B------:R-:W-:Y:S01]  /*0640*/  IADD3 R24, P6, R30, R19, RZ ;  /* 0x000000131e187210 */ /* 0x000fe20007fde0ff */
[C---:B------:R-:W-:Y:S01]  /*0650*/  IMAD.X R21, R16.reuse, 0x1, R15, P4 ;  /* 0x0000000110157824 */ /* 0x040fe200020e060f */
[----:B------:R-:W-:Y:S01]  /*0660*/  IADD3.X R7, R17, R14, RZ, P2, !PT ;  /* 0x0000000e11077210 */ /* 0x000fe200017fe4ff */
[----:B------:R-:W-:Y:S02]  /*0670*/  IMAD.X R19, R25, 0x1, R14, P3 ;  /* 0x0000000119137824 */ /* 0x000fe400018e060e */
[----:B------:R-:W1:Y:S01]  /*0680*/  LDC.64 R14, c[0x0][0x248] ;  /* 0x00009200ff0e7b82 */ /* 0x000e620000000a00 */
[----:B------:R-:W-:-:S02]  /*0690*/  IMAD.X R23, R16, 0x1, R17, P5 ;  /* 0x0000000110177824 */ /* 0x000fc400028e0611 */
[----:B------:R-:W-:Y:S01]  /*06a0*/  IMAD.X R25, R16, 0x1, R25, P6 ;  /* 0x0000000110197824 */ /* 0x000fe200030e0619 */
[----:B------:R-:W-:Y:S01]  /*06b0*/  CS2R R26, SRZ ;  /* 0x00000000001a7805 */ /* 0x000fe2000001ff00 */
[C---:B------:R-:W-:Y:S01]  /*06c0*/  IMAD.WIDE R6, R13.reuse, 0x4, R6 ;  /* 0x000000040d067825 */ /* 0x040fe200078e0206 */
[----:B0-----:R0:W2:Y:S03]  /*06d0*/  LDG.E R16, desc[UR4][R4.64] ;  /* 0x0000000404107981 */ /* 0x0010a6000c1e1900 */
[C---:B------:R-:W-:Y:S01]  /*06e0*/  IMAD.WIDE R22, R13.reuse, 0x4, R22 ;  /* 0x000000040d167825 */ /* 0x040fe200078e0216 */
[----:B------:R3:W5:Y:S03]  /*06f0*/  @!P0 LDG.E.EL R27, desc[UR4][R6.64] ;  /* 0x00000004061b8981 */ /* 0x000766000c2e1900 */
[----:B------:R-:W-:Y:S01]  /*0700*/  IMAD.MOV.U32 R29, RZ, RZ, RZ ;  /* 0x000000ffff1d7224 */ /* 0x000fe200078e00ff */
[----:B------:R-:W5:Y:S01]  /*0710*/  @!P0 LDG.E.EL R33, desc[UR4][R22.64] ;  /* 0x0000000416218981 */ /* 0x000f62000c2e1900 */
[----:B------:R-:W-:-:S04]  /*0720*/  IMAD.WIDE R20, R13, 0x4, R20 ;  /* 0x000000040d147825 */ /* 0x000fc800078e0214 */
[C---:B------:R-:W-:Y:S01]  /*0730*/  IMAD.WIDE R18, R13.reuse, 0x4, R18 ;  /* 0x000000040d127825 */ /* 0x040fe200078e0212 */
[----:B------:R-:W5:Y:S03]  /*0740*/  @!P0 LDG.E.EL R31, desc[UR4][R20.64] ;  /* 0x00000004141f8981 */ /* 0x000f66000c2e1900 */
[----:B------:R-:W-:Y:S01]  /*0750*/  IMAD.WIDE R24, R13, 0x4, R24 ;  /* 0x000000040d187825 */ /* 0x000fe200078e0218 */
[----:B------:R2:W5:Y:S01]  /*0760*/  @!P0 LDG.E.EL R29, desc[UR4][R18.64] ;  /* 0x00000004121d8981 */ /* 0x000562000c2e1900 */
[----:B0-----:R-:W-:Y:S01]  /*0770*/  CS2R R4, SRZ ;  /* 0x0000000000047805 */ /* 0x001fe2000001ff00 */
[----:B---3--:R-:W0:Y:S02]  /*0780*/  LDC.64 R6, c[0x0][0x258] ;  /* 0x00009600ff067b82 */ /* 0x008e240000000a00 */
[----:B------:R-:W3:Y:S01]  /*0790*/  @!P0 LDG.E.EL R35, desc[UR4][R24.64] ;  /* 0x0000000418238981 */ /* 0x000ee2000c2e1900 */
[----:B------:R-:W-:-:S03]  /*07a0*/  IMAD.MOV.U32 R17, RZ, RZ, RZ ;  /* 0x000000ffff117224 */ /* 0x000fc600078e00ff */
[----:B------:R4:W3:Y:S01]  /*07b0*/  @!P0 LDG.E.EL.64 R4, desc[UR4][R10.64] ;  /* 0x000000040a048981 */ /* 0x0008e2000c2e1b00 */
[----:B-1----:R-:W-:Y:S02]  /*07c0*/  IMAD.WIDE R12, R2, 0x4, R14 ;  /* 0x00000004020c7825 */ /* 0x002fe400078e020e */
[----:B------:R-:W1:Y:S03]  /*07d0*/  LDC.64 R14, c[0x0][0x250] ;  /* 0x00009400ff0e7b82 */ /* 0x000e660000000a00 */
[----:B------:R-:W3:Y:S04]  /*07e0*/  @!P0 LDG.E.EL R17, desc[UR4][R12.64] ;  /* 0x000000040c118981 */ /* 0x000ee8000c2e1900 */
[----:B------:R-:W3:Y:S01]  /*07f0*/  @!P0 LDG.E.EL R26, desc[UR4][R12.64] ;  /* 0x000000040c1a8981 */ /* 0x000ee2000c2e1900 */
[----:B0-----:R-:W-:-:S04]  /*0800*/  IMAD.WIDE R6, R0, 0x4, R6 ;  /* 0x0000000400067825 */ /* 0x001fc800078e0206 */
[C---:B--2---:R-:W-:Y:S01]  /*0810*/  FADD R19, R16.reuse, R8 ;  /* 0x0000000810137221 */ /* 0x044fe20000000000 */
[C---:B------:R-:W-:Y:S01]  /*0820*/  FADD R3, R16.reuse, R3 ;  /* 0x0000000310037221 */ /* 0x040fe20000000000 */
[C---:B----4-:R-:W-:Y:S01]  /*0830*/  FADD R10, R16.reuse, R9 ;  /* 0x00000009100a7221 */ /* 0x050fe20000000000 */
[C---:B-----5:R-:W-:Y:S01]  /*0840*/  FADD R2, R16.reuse, R27 ;  /* 0x0000001b10027221 */ /* 0x060fe20000000000 */
[----:B------:R-:W-:-:S03]  /*0850*/  FADD R8, R16, R33 ;  /* 0x0000002110087221 */ /* 0x000fc60000000000 */
[----:B------:R-:W-:Y:S01]  /*0860*/  FADD R2, -R19, R2 ;  /* 0x0000000213027221 */ /* 0x000fe20000000100 */
[C---:B------:R-:W-:Y:S01]  /*0870*/  FADD R18, R16.reuse, R31 ;  /* 0x0000001f10127221 */ /* 0x040fe20000000000 */
[----:B------:R-:W-:Y:S01]  /*0880*/  FADD R8, -R3, R8 ;  /* 0x0000000803087221 */ /* 0x000fe20000000100 */
[C---:B------:R-:W-:Y:S01]  /*0890*/  FADD R29, R16.reuse, R29 ;  /* 0x0000001d101d7221 */ /* 0x040fe20000000000 */
[----:B---3--:R-:W-:-:S03]  /*08a0*/  FADD R35, R16, R35 ;  /* 0x0000002310237221 */ /* 0x008fc60000000000 */
[----:B------:R-:W-:Y:S01]  /*08b0*/  FADD R29, -R10, R29 ;  /* 0x0000001d0a1d7221 */ /* 0x000fe20000000100 */
[----:B------:R-:W-:Y:S01]  /*08c0*/  FADD R35, -R18, R35 ;  /* 0x0000002312237221 */ /* 0x000fe20000000100 */
[-C--:B------:R-:W-:Y:S01]  /*08d0*/  FFMA R9, R8, R4.reuse, R3 ;  /* 0x0000000408097223 */ /* 0x080fe20000000003 */
[----:B------:R-:W-:Y:S01]  /*08e0*/  FFMA R28, R2, R4, R19 ;  /* 0x00000004021c7223 */ /* 0x000fe20000000013 */
[-C--:B------:R-:W-:Y:S01]  /*08f0*/  FFMA R29, R29, R5.reuse, R10 ;  /* 0x000000051d1d7223 */ /* 0x080fe2000000000a */
[----:B------:R-:W-:Y:S01]  /*0900*/  FFMA R18, R35, R5, R18 ;  /* 0x0000000523127223 */ /* 0x000fe20000000012 */
[----:B-1----:R-:W-:-:S04]  /*0910*/  IMAD.WIDE R2, R0, 0x4, R14 ;  /* 0x0000000400027825 */ /* 0x002fc800078e020e */
[----:B------:R-:W-:Y:S01]  /*0920*/  FADD R4, -R28, R9 ;  /* 0x000000091c047221 */ /* 0x000fe20000000100 */
[----:B------:R-:W-:Y:S01]  /*0930*/  FADD R5, -R29, R18 ;  /* 0x000000121d057221 */ /* 0x000fe20000000100 */
[----:B------:R0:W-:Y:S02]  /*0940*/  @!P0 STG.E.64 desc[UR4][R2.64], R28 ;  /* 0x0000001c02008986 */ /* 0x0001e4000c101b04 */
[----:B------:R-:W-:Y:S01]  /*0950*/  FMUL R4, R4, R17 ;  /* 0x0000001104047220 */ /* 0x000fe20000400000 */
[----:B------:R-:W-:Y:S01]  /*0960*/  FMUL R5, R5, R26 ;  /* 0x0000001a05057220 */ /* 0x000fe20000400000 */
[----:B0-----:R-:W-:Y:S06]  /*0970*/  @P0 EXIT ;  /* 0x000000000000094d */ /* 0x001fec0003800000 */
[----:B------:R-:W-:Y:S01]  /*0980*/  STG.E.64 desc[UR4][R6.64], R4 ;  /* 0x0000000406007986 */ /* 0x000fe2000c101b04 */
[----:B------:R-:W-:Y:S05]  /*0990*/  EXIT ;  /* 0x000000000000794d */ /* 0x000fea0003800000 */
.L_x_0:
[----:B------:R-:W-:-:S00]  /*09a0*/  BRA `(.L_x_0) ;  /* 0xfffffffc00fc7947 */ /* 0x000fc0000383ffff */
[----:B------:R-:W-:-:S00]  /*09b0*/  NOP ;  /* 0x0000000000007918 */ /* 0x000fc00000000000 */
        /* <DEDUP_REMOVED lines=12> */
.L_x_1:


//--------------------- .nv.constant0.triton_poi_fused__unsafe_index_add_convolution_mul_sub_8 --------------------------
	.section	.nv.constant0.triton_poi_fused__unsafe_index_add_convolution_mul_sub_8,"a",@progbits
	.sectionflags	@""
	.align	4
.nv.constant0.triton_poi_fused__unsafe_index_add_convolution_mul_sub_8:
	.zero		612
